//
// Generated by NVIDIA NVVM Compiler
//
// Compiler Build ID: CL-36424714
// Cuda compilation tools, release 13.0, V13.0.88
// Based on NVVM 20.0.0
//

.version 9.0
.target sm_100
.address_size 64

	// .globl	_Z8kernel_APi

.visible .entry _Z8kernel_APi(
	.param .u64 .ptr .align 1 _Z8kernel_APi_param_0
)
{
	.reg .pred 	%p<3>;
	.reg .b32 	%r<8>;
	.reg .b64 	%rd<7>;

	ld.param.u64 	%rd3, [_Z8kernel_APi_param_0];
	cvta.to.global.u64 	%rd1, %rd3;
	mov.u32 	%r1, %tid.x;
	mul.wide.u32 	%rd4, %r1, 4;
	add.s64 	%rd2, %rd1, %rd4;
	st.global.u32 	[%rd2], %r1;
	setp.eq.s32 	%p1, %r1, 2;
	@%p1 bra 	$L__BB0_4;
	setp.gt.u32 	%p2, %r1, 1;
	@%p2 bra 	$L__BB0_3;
	ld.global.u32 	%r6, [%rd2+4];
	mad.lo.s32 	%r7, %r6, 100, %r1;
	st.global.u32 	[%rd2], %r7;
	bra.uni 	$L__BB0_4;
$L__BB0_3:
	add.s32 	%r2, %r1, -1;
	mul.wide.u32 	%rd5, %r2, 4;
	add.s64 	%rd6, %rd1, %rd5;
	ld.global.u32 	%r3, [%rd6];
	mul.lo.s32 	%r4, %r3, 100;
	sub.s32 	%r5, %r4, %r1;
	st.global.u32 	[%rd2], %r5;
$L__BB0_4:
	ret;

}


// ===== COMPILED SASS (sm_100) =====

	.target	sm_100

	.elftype	@"ET_EXEC"


//--------------------- .note.nv.tkinfo           --------------------------
	.section	.note.nv.tkinfo,"",@"SHT_NOTE"
	.sectionflags	@"SHF_NOTE_NV_TKINFO"
	.tkinfo
        /*0018*/ 	.word	0x00000002
        /*0030*/ 	.string	""
        /*0030*/ 	.string	"ptxas"
        /*0030*/ 	.string	"Cuda compilation tools, release 13.0, V13.0.88"
        /*0030*/ 	.string	"Build cuda_13.0.r13.0/compiler.36424714_0"
        /*0030*/ 	.string	"-arch sm_100 -m 64 "



//--------------------- .note.nv.cuinfo           --------------------------
	.section	.note.nv.cuinfo,"",@"SHT_NOTE"
	.sectionflags	@"SHF_NOTE_NV_CUINFO"
        /*0018*/ 	.short	0x0002
        /*001a*/ 	.short	0x0064
        /*001c*/ 	.short	0x0082
	.zero		2


//--------------------- .nv.info                  --------------------------
	.section	.nv.info,"",@"SHT_CUDA_INFO"
	.align	4


	//----- nvinfo : EIATTR_REGCOUNT
	.align		4
        /*0000*/ 	.byte	0x04, 0x2f
        /*0002*/ 	.short	(.L_1 - .L_0)
	.align		4
.L_0:
        /*0004*/ 	.word	index@(_Z8kernel_APi)
        /*0008*/ 	.word	0x0000000c


	//----- nvinfo : EIATTR_FRAME_SIZE
	.align		4
.L_1:
        /*000c*/ 	.byte	0x04, 0x11
        /*000e*/ 	.short	(.L_3 - .L_2)
	.align		4
.L_2:
        /*0010*/ 	.word	index@(_Z8kernel_APi)
        /*0014*/ 	.word	0x00000000


	//----- nvinfo : EIATTR_MIN_STACK_SIZE
	.align		4
.L_3:
        /*0018*/ 	.byte	0x04, 0x12
        /*001a*/ 	.short	(.L_5 - .L_4)
	.align		4
.L_4:
        /*001c*/ 	.word	index@(_Z8kernel_APi)
        /*0020*/ 	.word	0x00000000
.L_5:


//--------------------- .nv.compat                --------------------------
	.section	.nv.compat,"",@"SHT_CUDA_COMPAT_INFO"
	.align	4
        /*0000*/ 	.byte	0x02, 0x09, 0x00, 0x00, 0x02, 0x02, 0x01, 0x00, 0x02, 0x05, 0x05, 0x00, 0x03, 0x07, 0x01, 0x01
        /*0010*/ 	.byte	0x02, 0x03, 0x00, 0x00, 0x02, 0x06, 0x01, 0x00, 0x04, 0x0b, 0x08, 0x00, 0x09, 0x00, 0x00, 0x00
        /*0020*/ 	.byte	0x00, 0x00, 0x00, 0x00


//--------------------- .nv.info._Z8kernel_APi    --------------------------
	.section	.nv.info._Z8kernel_APi,"",@"SHT_CUDA_INFO"
	.sectionflags	@""
	.align	4


	//----- nvinfo : EIATTR_CUDA_API_VERSION
	.align		4
        /*0000*/ 	.byte	0x04, 0x37
        /*0002*/ 	.short	(.L_7 - .L_6)
.L_6:
        /*0004*/ 	.word	0x00000082


	//----- nvinfo : EIATTR_KPARAM_INFO
	.align		4
.L_7:
        /*0008*/ 	.byte	0x04, 0x17
        /*000a*/ 	.short	(.L_9 - .L_8)
.L_8:
        /*000c*/ 	.word	0x00000000
        /*0010*/ 	.short	0x0000
        /*0012*/ 	.short	0x0000
        /*0014*/ 	.byte	0x00, 0xf5, 0x21, 0x00


	//----- nvinfo : EIATTR_SPARSE_MMA_MASK
	.align		4
.L_9:
        /*0018*/ 	.byte	0x03, 0x50
        /*001a*/ 	.short	0x0000


	//----- nvinfo : EIATTR_MAXREG_COUNT
	.align		4
        /*001c*/ 	.byte	0x03, 0x1b
        /*001e*/ 	.short	0x00ff


	//----- nvinfo : EIATTR_MERCURY_ISA_VERSION
	.align		4
        /*0020*/ 	.byte	0x03, 0x5f
        /*0022*/ 	.short	0x0101


	//----- nvinfo : EIATTR_VRC_CTA_INIT_COUNT
	.align		4
        /*0024*/ 	.byte	0x02, 0x4a
	.zero		1
	.zero		1


	//----- nvinfo : EIATTR_EXIT_INSTR_OFFSETS
	.align		4
        /*0028*/ 	.byte	0x04, 0x1c
        /*002a*/ 	.short	(.L_11 - .L_10)


	//   ....[0]....
.L_10:
        /*002c*/ 	.word	0x00000070


	//   ....[1]....
        /*0030*/ 	.word	0x000000d0


	//   ....[2]....
        /*0034*/ 	.word	0x00000130


	//----- nvinfo : EIATTR_CRS_STACK_SIZE
	.align		4
.L_11:
        /*0038*/ 	.byte	0x04, 0x1e
        /*003a*/ 	.short	(.L_13 - .L_12)
.L_12:
        /*003c*/ 	.word	0x00000000


	//----- nvinfo : EIATTR_CBANK_PARAM_SIZE
	.align		4
.L_13:
        /*0040*/ 	.byte	0x03, 0x19
        /*0042*/ 	.short	0x0008


	//----- nvinfo : EIATTR_PARAM_CBANK
	.align		4
        /*0044*/ 	.byte	0x04, 0x0a
        /*0046*/ 	.short	(.L_15 - .L_14)
	.align		4
.L_14:
        /*0048*/ 	.word	index@(.nv.constant0._Z8kernel_APi)
        /*004c*/ 	.short	0x0380
        /*004e*/ 	.short	0x0008


	//----- nvinfo : EIATTR_SW_WAR
	.align		4
.L_15:
        /*0050*/ 	.byte	0x04, 0x36
        /*0052*/ 	.short	(.L_17 - .L_16)
.L_16:
        /*0054*/ 	.word	0x00000008
.L_17:


//--------------------- .nv.callgraph             --------------------------
	.section	.nv.callgraph,"",@"SHT_CUDA_CALLGRAPH"
	.align	4
	.sectionentsize	8
	.align		4
        /*0000*/ 	.word	0x00000000
	.align		4
        /*0004*/ 	.word	0xffffffff
	.align		4
        /*0008*/ 	.word	0x00000000
	.align		4
        /*000c*/ 	.word	0xfffffffe
	.align		4
        /*0010*/ 	.word	0x00000000
	.align		4
        /*0014*/ 	.word	0xfffffffd
	.align		4
        /*0018*/ 	.word	0x00000000
	.align		4
        /*001c*/ 	.word	0xfffffffc


//--------------------- .text._Z8kernel_APi       --------------------------
	.section	.text._Z8kernel_APi,"ax",@progbits
	.align	128
        .global         _Z8kernel_APi
        .type           _Z8kernel_APi,@function
        .size           _Z8kernel_APi,(.L_x_2 - _Z8kernel_APi)
        .other          _Z8kernel_APi,@"STO_CUDA_ENTRY STV_DEFAULT"
_Z8kernel_APi:
.text._Z8kernel_APi:
[----:B------:R-:W-:Y:S01]  /*0000*/  LDC R1, c[0x0][0x37c] ;  /* 0x0000df00ff017b82 */ /* 0x000fe20000000800 */
[----:B------:R-:W0:Y:S07]  /*0010*/  S2R R9, SR_TID.X ;  /* 0x0000000000097919 */ /* 0x000e2e0000002100 */
[----:B------:R-:W1:Y:S01]  /*0020*/  LDC.64 R4, c[0x0][0x380] ;  /* 0x0000e000ff047b82 */ /* 0x000e620000000a00 */
[----:B------:R-:W2:Y:S01]  /*0030*/  LDCU.64 UR4, c[0x0][0x358] ;  /* 0x00006b00ff0477ac */ /* 0x000ea20008000a00 */
[C---:B0-----:R-:W-:Y:S01]  /*0040*/  ISETP.NE.AND P0, PT, R9.reuse, 0x2, PT ;  /* 0x000000020900780c */ /* 0x041fe20003f05270 */
[----:B-1----:R-:W-:-:S05]  /*0050*/  IMAD.WIDE.U32 R2, R9, 0x4, R4 ;  /* 0x0000000409027825 */ /* 0x002fca00078e0004 */
[----:B--2---:R0:W-:Y:S07]  /*0060*/  STG.E desc[UR4][R2.64], R9 ;  /* 0x0000000902007986 */ /* 0x0041ee000c101904 */
[----:B------:R-:W-:Y:S05]  /*0070*/  @!P0 EXIT ;  /* 0x000000000000894d */ /* 0x000fea0003800000 */
[----:B------:R-:W-:-:S13]  /*0080*/  ISETP.GT.U32.AND P0, PT, R9, 0x1, PT ;  /* 0x000000010900780c */ /* 0x000fda0003f04070 */
[----:B------:R-:W-:Y:S05]  /*0090*/  @P0 BRA `(.L_x_0) ;  /* 0x0000000000100947 */ /* 0x000fea0003800000 */
[----:B------:R-:W2:Y:S02]  /*00a0*/  LDG.E R0, desc[UR4][R2.64+0x4] ;  /* 0x0000040402007981 */ /* 0x000ea4000c1e1900 */
[----:B--2---:R-:W-:-:S05]  /*00b0*/  IMAD R5, R0, 0x64, R9 ;  /* 0x0000006400057824 */ /* 0x004fca00078e0209 */
[----:B------:R-:W-:Y:S01]  /*00c0*/  STG.E desc[UR4][R2.64], R5 ;  /* 0x0000000502007986 */ /* 0x000fe2000c101904 */
[----:B------:R-:W-:Y:S05]  /*00d0*/  EXIT ;  /* 0x000000000000794d */ /* 0x000fea0003800000 */
.L_x_0:
[----:B------:R-:W-:-:S05]  /*00e0*/  IADD3 R7, PT, PT, R9, -0x1, RZ ;  /* 0xffffffff09077810 */ /* 0x000fca0007ffe0ff */
[----:B------:R-:W-:-:S06]  /*00f0*/  IMAD.WIDE.U32 R4, R7, 0x4, R4 ;  /* 0x0000000407047825 */ /* 0x000fcc00078e0004 */
[----:B------:R-:W2:Y:S02]  /*0100*/  LDG.E R4, desc[UR4][R4.64] ;  /* 0x0000000404047981 */ /* 0x000ea4000c1e1900 */
[----:B--2---:R-:W-:-:S05]  /*0110*/  IMAD R7, R4, 0x64, -R9 ;  /* 0x0000006404077824 */ /* 0x004fca00078e0a09 */
[----:B------:R-:W-:Y:S01]  /*0120*/  STG.E desc[UR4][R2.64], R7 ;  /* 0x0000000702007986 */ /* 0x000fe2000c101904 */
[----:B------:R-:W-:Y:S05]  /*0130*/  EXIT ;  /* 0x000000000000794d */ /* 0x000fea0003800000 */
.L_x_1:
[----:B------:R-:W-:-:S00]  /*0140*/  BRA `(.L_x_1) ;  /* 0xfffffffc00fc7947 */ /* 0x000fc0000383ffff */
[----:B------:R-:W-:-:S00]  /*0150*/  NOP ;  /* 0x0000000000007918 */ /* 0x000fc00000000000 */
        /* <DEDUP_REMOVED lines=10> */
.L_x_2:


//--------------------- .nv.shared.reserved.0     --------------------------
	.section	.nv.shared.reserved.0,"aw",@nobits
	.weak		__nv_reservedSMEM_offset_0_alias
	.size		__nv_reservedSMEM_offset_0_alias, 0, 64
	.other		__nv_reservedSMEM_offset_0_alias,@"STO_CUDA_RESERVED_SHARED STV_DEFAULT"
__nv_reservedSMEM_offset_0_alias:
	.zero		0
	.zero		64


//--------------------- .nv.constant0._Z8kernel_APi --------------------------
	.section	.nv.constant0._Z8kernel_APi,"a",@progbits
	.sectionflags	@""
	.align	4
.nv.constant0._Z8kernel_APi:
	.zero		904


//--------------------- SYMBOLS --------------------------

	.type		.nv.reservedSmem.offset0,@object
	.size		.nv.reservedSmem.offset0,0x4
